//
// Generated by NVIDIA NVVM Compiler
//
// Compiler Build ID: CL-36424714
// Cuda compilation tools, release 13.0, V13.0.88
// Based on NVVM 20.0.0
//

.version 9.0
.target sm_100
.address_size 64

	// .globl	_Z10vector_addPfS_S_i

.visible .entry _Z10vector_addPfS_S_i(
	.param .u64 .ptr .align 1 _Z10vector_addPfS_S_i_param_0,
	.param .u64 .ptr .align 1 _Z10vector_addPfS_S_i_param_1,
	.param .u64 .ptr .align 1 _Z10vector_addPfS_S_i_param_2,
	.param .u32 _Z10vector_addPfS_S_i_param_3
)
{
	.reg .b32 	%r<5>;
	.reg .b32 	%f<4>;
	.reg .b64 	%rd<11>;

	ld.param.u64 	%rd1, [_Z10vector_addPfS_S_i_param_0];
	ld.param.u64 	%rd2, [_Z10vector_addPfS_S_i_param_1];
	ld.param.u64 	%rd3, [_Z10vector_addPfS_S_i_param_2];
	cvta.to.global.u64 	%rd4, %rd3;
	cvta.to.global.u64 	%rd5, %rd2;
	cvta.to.global.u64 	%rd6, %rd1;
	mov.u32 	%r1, %tid.x;
	mov.u32 	%r2, %ctaid.x;
	mov.u32 	%r3, %ntid.x;
	mad.lo.s32 	%r4, %r2, %r3, %r1;
	mul.wide.s32 	%rd7, %r4, 4;
	add.s64 	%rd8, %rd6, %rd7;
	ld.global.f32 	%f1, [%rd8];
	add.s64 	%rd9, %rd5, %rd7;
	ld.global.f32 	%f2, [%rd9];
	add.f32 	%f3, %f1, %f2;
	add.s64 	%rd10, %rd4, %rd7;
	st.global.f32 	[%rd10], %f3;
	ret;

}


// ===== COMPILED SASS (sm_100) =====

	.target	sm_100

	.elftype	@"ET_EXEC"


//--------------------- .note.nv.tkinfo           --------------------------
	.section	.note.nv.tkinfo,"",@"SHT_NOTE"
	.sectionflags	@"SHF_NOTE_NV_TKINFO"
	.tkinfo
        /*0018*/ 	.word	0x00000002
        /*0030*/ 	.string	""
        /*0030*/ 	.string	"ptxas"
        /*0030*/ 	.string	"Cuda compilation tools, release 13.0, V13.0.88"
        /*0030*/ 	.string	"Build cuda_13.0.r13.0/compiler.36424714_0"
        /*0030*/ 	.string	"-arch sm_100 -m 64 "



//--------------------- .note.nv.cuinfo           --------------------------
	.section	.note.nv.cuinfo,"",@"SHT_NOTE"
	.sectionflags	@"SHF_NOTE_NV_CUINFO"
        /*0018*/ 	.short	0x0002
        /*001a*/ 	.short	0x0064
        /*001c*/ 	.short	0x0082
	.zero		2


//--------------------- .nv.info                  --------------------------
	.section	.nv.info,"",@"SHT_CUDA_INFO"
	.align	4


	//----- nvinfo : EIATTR_REGCOUNT
	.align		4
        /*0000*/ 	.byte	0x04, 0x2f
        /*0002*/ 	.short	(.L_1 - .L_0)
	.align		4
.L_0:
        /*0004*/ 	.word	index@(_Z10vector_addPfS_S_i)
        /*0008*/ 	.word	0x0000000c


	//----- nvinfo : EIATTR_FRAME_SIZE
	.align		4
.L_1:
        /*000c*/ 	.byte	0x04, 0x11
        /*000e*/ 	.short	(.L_3 - .L_2)
	.align		4
.L_2:
        /*0010*/ 	.word	index@(_Z10vector_addPfS_S_i)
        /*0014*/ 	.word	0x00000000


	//----- nvinfo : EIATTR_MIN_STACK_SIZE
	.align		4
.L_3:
        /*0018*/ 	.byte	0x04, 0x12
        /*001a*/ 	.short	(.L_5 - .L_4)
	.align		4
.L_4:
        /*001c*/ 	.word	index@(_Z10vector_addPfS_S_i)
        /*0020*/ 	.word	0x00000000
.L_5:


//--------------------- .nv.compat                --------------------------
	.section	.nv.compat,"",@"SHT_CUDA_COMPAT_INFO"
	.align	4
        /*0000*/ 	.byte	0x02, 0x09, 0x00, 0x00, 0x02, 0x02, 0x01, 0x00, 0x02, 0x05, 0x05, 0x00, 0x03, 0x07, 0x01, 0x01
        /*0010*/ 	.byte	0x02, 0x03, 0x00, 0x00, 0x02, 0x06, 0x01, 0x00, 0x04, 0x0b, 0x08, 0x00, 0x09, 0x00, 0x00, 0x00
        /*0020*/ 	.byte	0x00, 0x00, 0x00, 0x00


//--------------------- .nv.info._Z10vector_addPfS_S_i --------------------------
	.section	.nv.info._Z10vector_addPfS_S_i,"",@"SHT_CUDA_INFO"
	.sectionflags	@""
	.align	4


	//----- nvinfo : EIATTR_CUDA_API_VERSION
	.align		4
        /*0000*/ 	.byte	0x04, 0x37
        /*0002*/ 	.short	(.L_7 - .L_6)
.L_6:
        /*0004*/ 	.word	0x00000082


	//----- nvinfo : EIATTR_KPARAM_INFO
	.align		4
.L_7:
        /*0008*/ 	.byte	0x04, 0x17
        /*000a*/ 	.short	(.L_9 - .L_8)
.L_8:
        /*000c*/ 	.word	0x00000000
        /*0010*/ 	.short	0x0003
        /*0012*/ 	.short	0x0018
        /*0014*/ 	.byte	0x00, 0xf0, 0x11, 0x00


	//----- nvinfo : EIATTR_KPARAM_INFO
	.align		4
.L_9:
        /*0018*/ 	.byte	0x04, 0x17
        /*001a*/ 	.short	(.L_11 - .L_10)
.L_10:
        /*001c*/ 	.word	0x00000000
        /*0020*/ 	.short	0x0002
        /*0022*/ 	.short	0x0010
        /*0024*/ 	.byte	0x00, 0xf5, 0x21, 0x00


	//----- nvinfo : EIATTR_KPARAM_INFO
	.align		4
.L_11:
        /*0028*/ 	.byte	0x04, 0x17
        /*002a*/ 	.short	(.L_13 - .L_12)
.L_12:
        /*002c*/ 	.word	0x00000000
        /*0030*/ 	.short	0x0001
        /*0032*/ 	.short	0x0008
        /*0034*/ 	.byte	0x00, 0xf5, 0x21, 0x00


	//----- nvinfo : EIATTR_KPARAM_INFO
	.align		4
.L_13:
        /*0038*/ 	.byte	0x04, 0x17
        /*003a*/ 	.short	(.L_15 - .L_14)
.L_14:
        /*003c*/ 	.word	0x00000000
        /*0040*/ 	.short	0x0000
        /*0042*/ 	.short	0x0000
        /*0044*/ 	.byte	0x00, 0xf5, 0x21, 0x00


	//----- nvinfo : EIATTR_SPARSE_MMA_MASK
	.align		4
.L_15:
        /*0048*/ 	.byte	0x03, 0x50
        /*004a*/ 	.short	0x0000


	//----- nvinfo : EIATTR_MAXREG_COUNT
	.align		4
        /*004c*/ 	.byte	0x03, 0x1b
        /*004e*/ 	.short	0x00ff


	//----- nvinfo : EIATTR_MERCURY_ISA_VERSION
	.align		4
        /*0050*/ 	.byte	0x03, 0x5f
        /*0052*/ 	.short	0x0101


	//----- nvinfo : EIATTR_VRC_CTA_INIT_COUNT
	.align		4
        /*0054*/ 	.byte	0x02, 0x4a
	.zero		1
	.zero		1


	//----- nvinfo : EIATTR_EXIT_INSTR_OFFSETS
	.align		4
        /*0058*/ 	.byte	0x04, 0x1c
        /*005a*/ 	.short	(.L_17 - .L_16)


	//   ....[0]....
.L_16:
        /*005c*/ 	.word	0x00000100


	//----- nvinfo : EIATTR_CBANK_PARAM_SIZE
	.align		4
.L_17:
        /*0060*/ 	.byte	0x03, 0x19
        /*0062*/ 	.short	0x001c


	//----- nvinfo : EIATTR_PARAM_CBANK
	.align		4
        /*0064*/ 	.byte	0x04, 0x0a
        /*0066*/ 	.short	(.L_19 - .L_18)
	.align		4
.L_18:
        /*0068*/ 	.word	index@(.nv.constant0._Z10vector_addPfS_S_i)
        /*006c*/ 	.short	0x0380
        /*006e*/ 	.short	0x001c


	//----- nvinfo : EIATTR_SW_WAR
	.align		4
.L_19:
        /*0070*/ 	.byte	0x04, 0x36
        /*0072*/ 	.short	(.L_21 - .L_20)
.L_20:
        /*0074*/ 	.word	0x00000008
.L_21:


//--------------------- .nv.callgraph             --------------------------
	.section	.nv.callgraph,"",@"SHT_CUDA_CALLGRAPH"
	.align	4
	.sectionentsize	8
	.align		4
        /*0000*/ 	.word	0x00000000
	.align		4
        /*0004*/ 	.word	0xffffffff
	.align		4
        /*0008*/ 	.word	0x00000000
	.align		4
        /*000c*/ 	.word	0xfffffffe
	.align		4
        /*0010*/ 	.word	0x00000000
	.align		4
        /*0014*/ 	.word	0xfffffffd
	.align		4
        /*0018*/ 	.word	0x00000000
	.align		4
        /*001c*/ 	.word	0xfffffffc


//--------------------- .text._Z10vector_addPfS_S_i --------------------------
	.section	.text._Z10vector_addPfS_S_i,"ax",@progbits
	.align	128
        .global         _Z10vector_addPfS_S_i
        .type           _Z10vector_addPfS_S_i,@function
        .size           _Z10vector_addPfS_S_i,(.L_x_1 - _Z10vector_addPfS_S_i)
        .other          _Z10vector_addPfS_S_i,@"STO_CUDA_ENTRY STV_DEFAULT"
_Z10vector_addPfS_S_i:
.text._Z10vector_addPfS_S_i:
[----:B------:R-:W-:Y:S01]  /*0000*/  LDC R1, c[0x0][0x37c] ;  /* 0x0000df00ff017b82 */ /* 0x000fe20000000800 */
[----:B------:R-:W0:Y:S07]  /*0010*/  S2R R9, SR_TID.X ;  /* 0x0000000000097919 */ /* 0x000e2e0000002100 */
[----:B------:R-:W0:Y:S01]  /*0020*/  S2UR UR6, SR_CTAID.X ;  /* 0x00000000000679c3 */ /* 0x000e220000002500 */
[----:B------:R-:W1:Y:S07]  /*0030*/  LDCU.64 UR4, c[0x0][0x358] ;  /* 0x00006b00ff0477ac */ /* 0x000e6e0008000a00 */
[----:B------:R-:W0:Y:S08]  /*0040*/  LDC R0, c[0x0][0x360] ;  /* 0x0000d800ff007b82 */ /* 0x000e300000000800 */
[----:B------:R-:W2:Y:S08]  /*0050*/  LDC.64 R2, c[0x0][0x380] ;  /* 0x0000e000ff027b82 */ /* 0x000eb00000000a00 */
[----:B------:R-:W3:Y:S01]  /*0060*/  LDC.64 R4, c[0x0][0x388] ;  /* 0x0000e200ff047b82 */ /* 0x000ee20000000a00 */
[----:B0-----:R-:W-:-:S07]  /*0070*/  IMAD R9, R0, UR6, R9 ;  /* 0x0000000600097c24 */ /* 0x001fce000f8e0209 */
[----:B------:R-:W0:Y:S01]  /*0080*/  LDC.64 R6, c[0x0][0x390] ;  /* 0x0000e400ff067b82 */ /* 0x000e220000000a00 */
[----:B--2---:R-:W-:-:S06]  /*0090*/  IMAD.WIDE R2, R9, 0x4, R2 ;  /* 0x0000000409027825 */ /* 0x004fcc00078e0202 */
[----:B-1----:R-:W2:Y:S01]  /*00a0*/  LDG.E R2, desc[UR4][R2.64] ;  /* 0x0000000402027981 */ /* 0x002ea2000c1e1900 */
[----:B---3--:R-:W-:-:S06]  /*00b0*/  IMAD.WIDE R4, R9, 0x4, R4 ;  /* 0x0000000409047825 */ /* 0x008fcc00078e0204 */
[----:B------:R-:W2:Y:S01]  /*00c0*/  LDG.E R5, desc[UR4][R4.64] ;  /* 0x0000000404057981 */ /* 0x000ea2000c1e1900 */
[----:B0-----:R-:W-:-:S04]  /*00d0*/  IMAD.WIDE R6, R9, 0x4, R6 ;  /* 0x0000000409067825 */ /* 0x001fc800078e0206 */
[----:B--2---:R-:W-:-:S05]  /*00e0*/  FADD R9, R2, R5 ;  /* 0x0000000502097221 */ /* 0x004fca0000000000 */
[----:B------:R-:W-:Y:S01]  /*00f0*/  STG.E desc[UR4][R6.64], R9 ;  /* 0x0000000906007986 */ /* 0x000fe2000c101904 */
[----:B------:R-:W-:Y:S05]  /*0100*/  EXIT ;  /* 0x000000000000794d */ /* 0x000fea0003800000 */
.L_x_0:
[----:B------:R-:W-:-:S00]  /*0110*/  BRA `(.L_x_0) ;  /* 0xfffffffc00fc7947 */ /* 0x000fc0000383ffff */
[----:B------:R-:W-:-:S00]  /*0120*/  NOP ;  /* 0x0000000000007918 */ /* 0x000fc00000000000 */
        /* <DEDUP_REMOVED lines=13> */
.L_x_1:


//--------------------- .nv.shared.reserved.0     --------------------------
	.section	.nv.shared.reserved.0,"aw",@nobits
	.weak		__nv_reservedSMEM_offset_0_alias
	.size		__nv_reservedSMEM_offset_0_alias, 0, 64
	.other		__nv_reservedSMEM_offset_0_alias,@"STO_CUDA_RESERVED_SHARED STV_DEFAULT"
__nv_reservedSMEM_offset_0_alias:
	.zero		0
	.zero		64


//--------------------- .nv.constant0._Z10vector_addPfS_S_i --------------------------
	.section	.nv.constant0._Z10vector_addPfS_S_i,"a",@progbits
	.sectionflags	@""
	.align	4
.nv.constant0._Z10vector_addPfS_S_i:
	.zero		924


//--------------------- SYMBOLS --------------------------

	.type		.nv.reservedSmem.offset0,@object
	.size		.nv.reservedSmem.offset0,0x4
